.version 1.4
.target sm_10, map_f64_to_f32


.entry testing (
  .param .u64 mynum)
{

  .reg .u64 %r;
  .reg .u64 %i;
  ld.param.u64 %r,[mynum];
  ld.global.u64 %i,[%r];
  add.u64 %i,%i,3;
  st.global.u64 [%r+0],%i;
  exit;

}


// ===== COMPILED SASS (sm_100) =====

	.target	sm_100

	.elftype	@"ET_EXEC"


//--------------------- .note.nv.tkinfo           --------------------------
	.section	.note.nv.tkinfo,"",@"SHT_NOTE"
	.sectionflags	@"SHF_NOTE_NV_TKINFO"
	.tkinfo
        /*0018*/ 	.word	0x00000002
        /*0030*/ 	.string	""
        /*0030*/ 	.string	"ptxas"
        /*0030*/ 	.string	"Cuda compilation tools, release 13.0, V13.0.88"
        /*0030*/ 	.string	"Build cuda_13.0.r13.0/compiler.36424714_0"
        /*0030*/ 	.string	"-arch sm_100 "



//--------------------- .note.nv.cuinfo           --------------------------
	.section	.note.nv.cuinfo,"",@"SHT_NOTE"
	.sectionflags	@"SHF_NOTE_NV_CUINFO"
        /*0018*/ 	.short	0x0002
        /*001a*/ 	.short	0x000a
        /*001c*/ 	.short	0x0082
	.zero		2


//--------------------- .nv.info                  --------------------------
	.section	.nv.info,"",@"SHT_CUDA_INFO"
	.align	4


	//----- nvinfo : EIATTR_REGCOUNT
	.align		4
        /*0000*/ 	.byte	0x04, 0x2f
        /*0002*/ 	.short	(.L_1 - .L_0)
	.align		4
.L_0:
        /*0004*/ 	.word	index@(testing)
        /*0008*/ 	.word	0x00000008


	//----- nvinfo : EIATTR_FRAME_SIZE
	.align		4
.L_1:
        /*000c*/ 	.byte	0x04, 0x11
        /*000e*/ 	.short	(.L_3 - .L_2)
	.align		4
.L_2:
        /*0010*/ 	.word	index@(testing)
        /*0014*/ 	.word	0x00000000


	//----- nvinfo : EIATTR_MIN_STACK_SIZE
	.align		4
.L_3:
        /*0018*/ 	.byte	0x04, 0x12
        /*001a*/ 	.short	(.L_5 - .L_4)
	.align		4
.L_4:
        /*001c*/ 	.word	index@(testing)
        /*0020*/ 	.word	0x00000000
.L_5:


//--------------------- .nv.compat                --------------------------
	.section	.nv.compat,"",@"SHT_CUDA_COMPAT_INFO"
	.align	4
        /*0000*/ 	.byte	0x02, 0x09, 0x00, 0x00, 0x02, 0x02, 0x01, 0x00, 0x02, 0x05, 0x05, 0x00, 0x03, 0x07, 0x01, 0x01
        /*0010*/ 	.byte	0x02, 0x03, 0x00, 0x00, 0x02, 0x06, 0x01, 0x00, 0x04, 0x0b, 0x08, 0x00, 0x09, 0x00, 0x00, 0x00
        /*0020*/ 	.byte	0x00, 0x00, 0x00, 0x00


//--------------------- .nv.info.testing          --------------------------
	.section	.nv.info.testing,"",@"SHT_CUDA_INFO"
	.sectionflags	@""
	.align	4


	//----- nvinfo : EIATTR_CUDA_API_VERSION
	.align		4
        /*0000*/ 	.byte	0x04, 0x37
        /*0002*/ 	.short	(.L_7 - .L_6)
.L_6:
        /*0004*/ 	.word	0x00000082


	//----- nvinfo : EIATTR_KPARAM_INFO
	.align		4
.L_7:
        /*0008*/ 	.byte	0x04, 0x17
        /*000a*/ 	.short	(.L_9 - .L_8)
.L_8:
        /*000c*/ 	.word	0x00000000
        /*0010*/ 	.short	0x0000
        /*0012*/ 	.short	0x0000
        /*0014*/ 	.byte	0x00, 0xf0, 0x21, 0x00


	//----- nvinfo : EIATTR_SPARSE_MMA_MASK
	.align		4
.L_9:
        /*0018*/ 	.byte	0x03, 0x50
        /*001a*/ 	.short	0x0000


	//----- nvinfo : EIATTR_MAXREG_COUNT
	.align		4
        /*001c*/ 	.byte	0x03, 0x1b
        /*001e*/ 	.short	0x00ff


	//----- nvinfo : EIATTR_MERCURY_ISA_VERSION
	.align		4
        /*0020*/ 	.byte	0x03, 0x5f
        /*0022*/ 	.short	0x0101


	//----- nvinfo : EIATTR_VRC_CTA_INIT_COUNT
	.align		4
        /*0024*/ 	.byte	0x02, 0x4a
	.zero		1
	.zero		1


	//----- nvinfo : EIATTR_EXIT_INSTR_OFFSETS
	.align		4
        /*0028*/ 	.byte	0x04, 0x1c
        /*002a*/ 	.short	(.L_11 - .L_10)


	//   ....[0]....
.L_10:
        /*002c*/ 	.word	0x00000070


	//----- nvinfo : EIATTR_CBANK_PARAM_SIZE
	.align		4
.L_11:
        /*0030*/ 	.byte	0x03, 0x19
        /*0032*/ 	.short	0x0008


	//----- nvinfo : EIATTR_PARAM_CBANK
	.align		4
        /*0034*/ 	.byte	0x04, 0x0a
        /*0036*/ 	.short	(.L_13 - .L_12)
	.align		4
.L_12:
        /*0038*/ 	.word	index@(.nv.constant0.testing)
        /*003c*/ 	.short	0x0380
        /*003e*/ 	.short	0x0008


	//----- nvinfo : EIATTR_SW_WAR
	.align		4
.L_13:
        /*0040*/ 	.byte	0x04, 0x36
        /*0042*/ 	.short	(.L_15 - .L_14)
.L_14:
        /*0044*/ 	.word	0x00000008
.L_15:


//--------------------- .nv.callgraph             --------------------------
	.section	.nv.callgraph,"",@"SHT_CUDA_CALLGRAPH"
	.align	4
	.sectionentsize	8
	.align		4
        /*0000*/ 	.word	0x00000000
	.align		4
        /*0004*/ 	.word	0xffffffff
	.align		4
        /*0008*/ 	.word	0x00000000
	.align		4
        /*000c*/ 	.word	0xfffffffe
	.align		4
        /*0010*/ 	.word	0x00000000
	.align		4
        /*0014*/ 	.word	0xfffffffd
	.align		4
        /*0018*/ 	.word	0x00000000
	.align		4
        /*001c*/ 	.word	0xfffffffc


//--------------------- .text.testing             --------------------------
	.section	.text.testing,"ax",@progbits
	.align	128
.text.testing:
        .type           testing,@function
        .size           testing,(.L_x_1 - testing)
        .other          testing,@"STO_CUDA_ENTRY STV_DEFAULT"
testing:
[----:B------:R-:W-:Y:S08]  /*0000*/  LDC R1, c[0x0][0x37c] ;  /* 0x0000df00ff017b82 */ /* 0x000ff00000000800 */
[----:B------:R-:W0:Y:S01]  /*0010*/  LDC.64 R2, c[0x0][0x380] ;  /* 0x0000e000ff027b82 */ /* 0x000e220000000a00 */
[----:B------:R-:W0:Y:S02]  /*0020*/  LDCU.64 UR4, c[0x0][0x358] ;  /* 0x00006b00ff0477ac */ /* 0x000e240008000a00 */
[----:B0-----:R-:W2:Y:S02]  /*0030*/  LDG.E.64 R4, desc[UR4][R2.64] ;  /* 0x0000000402047981 */ /* 0x001ea4000c1e1b00 */
[----:B--2---:R-:W-:-:S04]  /*0040*/  IADD3 R4, P0, PT, R4, 0x3, RZ ;  /* 0x0000000304047810 */ /* 0x004fc80007f1e0ff */
[----:B------:R-:W-:-:S05]  /*0050*/  IADD3.X R5, PT, PT, RZ, R5, RZ, P0, !PT ;  /* 0x00000005ff057210 */ /* 0x000fca00007fe4ff */
[----:B------:R-:W-:Y:S01]  /*0060*/  STG.E.64 desc[UR4][R2.64], R4 ;  /* 0x0000000402007986 */ /* 0x000fe2000c101b04 */
[----:B------:R-:W-:Y:S05]  /*0070*/  EXIT ;  /* 0x000000000000794d */ /* 0x000fea0003800000 */
.L_x_0:
[----:B------:R-:W-:-:S00]  /*0080*/  BRA `(.L_x_0) ;  /* 0xfffffffc00fc7947 */ /* 0x000fc0000383ffff */
[----:B------:R-:W-:-:S00]  /*0090*/  NOP ;  /* 0x0000000000007918 */ /* 0x000fc00000000000 */
        /* <DEDUP_REMOVED lines=14> */
.L_x_1:


//--------------------- .nv.shared.reserved.0     --------------------------
	.section	.nv.shared.reserved.0,"aw",@nobits
	.weak		__nv_reservedSMEM_offset_0_alias
	.size		__nv_reservedSMEM_offset_0_alias, 0, 64
	.other		__nv_reservedSMEM_offset_0_alias,@"STO_CUDA_RESERVED_SHARED STV_DEFAULT"
__nv_reservedSMEM_offset_0_alias:
	.zero		0
	.zero		64


//--------------------- .nv.constant0.testing     --------------------------
	.section	.nv.constant0.testing,"a",@progbits
	.sectionflags	@""
	.align	4
.nv.constant0.testing:
	.zero		904


//--------------------- SYMBOLS --------------------------

	.type		.nv.reservedSmem.offset0,@object
	.size		.nv.reservedSmem.offset0,0x4
